	.headerflags	@"EF_CUDA_TEXMODE_UNIFIED EF_CUDA_64BIT_ADDRESS EF_CUDA_ACCELERATORS EF_CUDA_SM90 EF_CUDA_VIRTUAL_SM(EF_CUDA_SM90)"
	.elftype	@"ET_EXEC"


//--------------------- .nv.info                  --------------------------
	.section	.nv.info,"",@"SHT_CUDA_INFO"
	.align	4


	//----- nvinfo : EIATTR_REGCOUNT
	.align		4
        /*0000*/ 	.byte	0x04, 0x2f
        /*0002*/ 	.short	(.L_3 - .L_2)
	.align		4
.L_2:
        /*0004*/ 	.word	index@(triton_poi_fused__native_batch_norm_legit_no_training_add_relu_10)
        /*0008*/ 	.word	0x00000016


	//----- nvinfo : EIATTR_MIN_STACK_SIZE
	.align		4
.L_3:
        /*000c*/ 	.byte	0x04, 0x12
        /*000e*/ 	.short	(.L_5 - .L_4)
	.align		4
.L_4:
        /*0010*/ 	.word	index@(triton_poi_fused__native_batch_norm_legit_no_training_add_relu_10)
        /*0014*/ 	.word	0x00000000


	//----- nvinfo : EIATTR_FRAME_SIZE
	.align		4
.L_5:
        /*0018*/ 	.byte	0x04, 0x11
        /*001a*/ 	.short	(.L_7 - .L_6)
	.align		4
.L_6:
        /*001c*/ 	.word	index@(triton_poi_fused__native_batch_norm_legit_no_training_add_relu_10)
        /*0020*/ 	.word	0x00000000


	//----- nvinfo : EIATTR_MIN_STACK_SIZE
	.align		4
.L_7:
        /*0024*/ 	.byte	0x04, 0x12
        /*0026*/ 	.short	(.L_9 - .L_8)
	.align		4
.L_8:
        /*0028*/ 	.word	index@(triton_poi_fused__native_batch_norm_legit_no_training_add_relu_10)
        /*002c*/ 	.word	0x00000000
.L_9:


//--------------------- .nv.info.triton_poi_fused__native_batch_norm_legit_no_training_add_relu_10 --------------------------
	.section	.nv.info.triton_poi_fused__native_batch_norm_legit_no_training_add_relu_10,"",@"SHT_CUDA_INFO"
	.sectionflags	@""
	.align	4


	//----- nvinfo : EIATTR_CUDA_API_VERSION
	.align		4
        /*0000*/ 	.byte	0x04, 0x37
        /*0002*/ 	.short	(.L_11 - .L_10)
.L_10:
        /*0004*/ 	.word	0x0000007c


	//----- nvinfo : EIATTR_KPARAM_INFO
	.align		4
.L_11:
        /*0008*/ 	.byte	0x04, 0x17
        /*000a*/ 	.short	(.L_13 - .L_12)
.L_12:
        /*000c*/ 	.word	0x00000000
        /*0010*/ 	.short	0x0008
        /*0012*/ 	.short	0x0040
        /*0014*/ 	.byte	0x00, 0xf0, 0x11, 0x00


	//----- nvinfo : EIATTR_KPARAM_INFO
	.align		4
.L_13:
        /*0018*/ 	.byte	0x04, 0x17
        /*001a*/ 	.short	(.L_15 - .L_14)
.L_14:
        /*001c*/ 	.word	0x00000000
        /*0020*/ 	.short	0x0007
        /*0022*/ 	.short	0x0038
        /*0024*/ 	.byte	0x00, 0xf4, 0x21, 0x00


	//----- nvinfo : EIATTR_KPARAM_INFO
	.align		4
.L_15:
        /*0028*/ 	.byte	0x04, 0x17
        /*002a*/ 	.short	(.L_17 - .L_16)
.L_16:
        /*002c*/ 	.word	0x00000000
        /*0030*/ 	.short	0x0006
        /*0032*/ 	.short	0x0030
        /*0034*/ 	.byte	0x00, 0xf4, 0x21, 0x00


	//----- nvinfo : EIATTR_KPARAM_INFO
	.align		4
.L_17:
        /*0038*/ 	.byte	0x04, 0x17
        /*003a*/ 	.short	(.L_19 - .L_18)
.L_18:
        /*003c*/ 	.word	0x00000000
        /*0040*/ 	.short	0x0005
        /*0042*/ 	.short	0x0028
        /*0044*/ 	.byte	0x00, 0xf4, 0x21, 0x00


	//----- nvinfo : EIATTR_KPARAM_INFO
	.align		4
.L_19:
        /*0048*/ 	.byte	0x04, 0x17
        /*004a*/ 	.short	(.L_21 - .L_20)
.L_20:
        /*004c*/ 	.word	0x00000000
        /*0050*/ 	.short	0x0004
        /*0052*/ 	.short	0x0020
        /*0054*/ 	.byte	0x00, 0xf4, 0x21, 0x00


	//----- nvinfo : EIATTR_KPARAM_INFO
	.align		4
.L_21:
        /*0058*/ 	.byte	0x04, 0x17
        /*005a*/ 	.short	(.L_23 - .L_22)
.L_22:
        /*005c*/ 	.word	0x00000000
        /*0060*/ 	.short	0x0003
        /*0062*/ 	.short	0x0018
        /*0064*/ 	.byte	0x00, 0xf4, 0x21, 0x00


	//----- nvinfo : EIATTR_KPARAM_INFO
	.align		4
.L_23:
        /*0068*/ 	.byte	0x04, 0x17
        /*006a*/ 	.short	(.L_25 - .L_24)
.L_24:
        /*006c*/ 	.word	0x00000000
        /*0070*/ 	.short	0x0002
        /*0072*/ 	.short	0x0010
        /*0074*/ 	.byte	0x00, 0xf4, 0x21, 0x00


	//----- nvinfo : EIATTR_KPARAM_INFO
	.align		4
.L_25:
        /*0078*/ 	.byte	0x04, 0x17
        /*007a*/ 	.short	(.L_27 - .L_26)
.L_26:
        /*007c*/ 	.word	0x00000000
        /*0080*/ 	.short	0x0001
        /*0082*/ 	.short	0x0008
        /*0084*/ 	.byte	0x00, 0xf4, 0x21, 0x00


	//----- nvinfo : EIATTR_KPARAM_INFO
	.align		4
.L_27:
        /*0088*/ 	.byte	0x04, 0x17
        /*008a*/ 	.short	(.L_29 - .L_28)
.L_28:
        /*008c*/ 	.word	0x00000000
        /*0090*/ 	.short	0x0000
        /*0092*/ 	.short	0x0000
        /*0094*/ 	.byte	0x00, 0xf4, 0x21, 0x00


	//----- nvinfo : EIATTR_SPARSE_MMA_MASK
	.align		4
.L_29:
        /*0098*/ 	.byte	0x03, 0x50
        /*009a*/ 	.short	0x0000


	//----- nvinfo : EIATTR_MAXREG_COUNT
	.align		4
        /*009c*/ 	.byte	0x03, 0x1b
        /*009e*/ 	.short	0x00ff


	//----- nvinfo : EIATTR_EXIT_INSTR_OFFSETS
	.align		4
        /*00a0*/ 	.byte	0x04, 0x1c
        /*00a2*/ 	.short	(.L_31 - .L_30)


	//   ....[0]....
.L_30:
        /*00a4*/ 	.word	0x00000460


	//----- nvinfo : EIATTR_REQNTID
	.align		4
.L_31:
        /*00a8*/ 	.byte	0x04, 0x10
        /*00aa*/ 	.short	(.L_33 - .L_32)
.L_32:
        /*00ac*/ 	.word	0x00000100
        /*00b0*/ 	.word	0x00000001
        /*00b4*/ 	.word	0x00000001


	//----- nvinfo : EIATTR_CBANK_PARAM_SIZE
	.align		4
.L_33:
        /*00b8*/ 	.byte	0x03, 0x19
        /*00ba*/ 	.short	0x0044


	//----- nvinfo : EIATTR_PARAM_CBANK
	.align		4
        /*00bc*/ 	.byte	0x04, 0x0a
        /*00be*/ 	.short	(.L_35 - .L_34)
	.align		4
.L_34:
        /*00c0*/ 	.word	index@(.nv.constant0.triton_poi_fused__native_batch_norm_legit_no_training_add_relu_10)
        /*00c4*/ 	.short	0x0210
        /*00c6*/ 	.short	0x0044


	//----- nvinfo : EIATTR_SW_WAR
	.align		4
.L_35:
        /*00c8*/ 	.byte	0x04, 0x36
        /*00ca*/ 	.short	(.L_37 - .L_36)
.L_36:
        /*00cc*/ 	.word	0x00000008
.L_37:


//--------------------- .nv.callgraph             --------------------------
	.section	.nv.callgraph,"",@"SHT_CUDA_CALLGRAPH"
	.align	4
	.sectionentsize	8
	.align		4
        /*0000*/ 	.word	0x00000000
	.align		4
        /*0004*/ 	.word	0xffffffff
	.align		4
        /*0008*/ 	.word	0x00000000
	.align		4
        /*000c*/ 	.word	0xfffffffe
	.align		4
        /*0010*/ 	.word	0x00000000
	.align		4
        /*0014*/ 	.word	0xfffffffd
	.align		4
        /*0018*/ 	.word	0x00000000
	.align		4
        /*001c*/ 	.word	0xfffffffc


//--------------------- .nv.constant4             --------------------------
	.section	.nv.constant4,"a",@progbits
	.align	8
	.align		8
.nv.constant4:
        /*0000*/ 	.dword	_$_str
	.align		8
        /*0008*/ 	.dword	_$_str_$_2


//--------------------- .text.triton_poi_fused__native_batch_norm_legit_no_training_add_relu_10 --------------------------
	.section	.text.triton_poi_fused__native_batch_norm_legit_no_training_add_relu_10,"ax",@progbits
	.align	128
        .global         triton_poi_fused__native_batch_norm_legit_no_training_add_relu_10
        .type           triton_poi_fused__native_batch_norm_legit_no_training_add_relu_10,@function
        .size           triton_poi_fused__native_batch_norm_legit_no_training_add_relu_10,(.L_x_1 - triton_poi_fused__native_batch_norm_legit_no_training_add_relu_10)
        .other          triton_poi_fused__native_batch_norm_legit_no_training_add_relu_10,@"STO_CUDA_ENTRY STV_DEFAULT"
triton_poi_fused__native_batch_norm_legit_no_training_add_relu_10:
.text.triton_poi_fused__native_batch_norm_legit_no_training_add_relu_10:
[----:B------:R-:W-:Y:S01]  /*0000*/  LDC R1, c[0x0][0x28] ;  /* 0x00000a00ff017b82 */ /* 0x000fe20000000800 */
[----:B------:R-:W1:Y:S07]  /*0010*/  S2R R0, SR_TID.X ;  /* 0x0000000000007919 */ /* 0x000e6e0000002100 */
[----:B------:R-:W2:Y:S01]  /*0020*/  LDC.64 R2, c[0x0][0x230] ;  /* 0x00008c00ff027b82 */ /* 0x000ea20000000a00 */
[----:B------:R-:W-:Y:S01]  /*0030*/  ULDC.64 UR4, c[0x0][0x208] ;  /* 0x0000820000047ab9 */ /* 0x000fe20000000a00 */
[----:B------:R-:W3:Y:S06]  /*0040*/  S2R R5, SR_CTAID.X ;  /* 0x0000000000057919 */ /* 0x000eec0000002500 */
[----:B------:R-:W4:Y:S08]  /*0050*/  LDC.64 R8, c[0x0][0x218] ;  /* 0x00008600ff087b82 */ /* 0x000f300000000a00 */
[----:B------:R-:W5:Y:S08]  /*0060*/  LDC.64 R6, c[0x0][0x220] ;  /* 0x00008800ff067b82 */ /* 0x000f700000000a00 */
[----:B------:R-:W5:Y:S01]  /*0070*/  LDC.64 R16, c[0x0][0x228] ;  /* 0x00008a00ff107b82 */ /* 0x000f620000000a00 */
[----:B-1----:R-:W-:-:S07]  /*0080*/  SHF.L.U32 R0, R0, 0x1, RZ ;  /* 0x0000000100007819 */ /* 0x002fce00000006ff */
[----:B------:R-:W1:Y:S01]  /*0090*/  LDC.64 R12, c[0x0][0x240] ;  /* 0x00009000ff0c7b82 */ /* 0x000e620000000a00 */
[----:B------:R-:W-:-:S04]  /*00a0*/  LOP3.LUT R0, R0, 0x1fe, RZ, 0xc0, !PT ;  /* 0x000001fe00007812 */ /* 0x000fc800078ec0ff */
[----:B---3--:R-:W-:-:S03]  /*00b0*/  LEA R0, R5, R0, 0x9 ;  /* 0x0000000005007211 */ /* 0x008fc600078e48ff */
[----:B------:R-:W3:Y:S02]  /*00c0*/  LDC.64 R14, c[0x0][0x238] ;  /* 0x00008e00ff0e7b82 */ /* 0x000ee40000000a00 */
[----:B------:R-:W-:-:S05]  /*00d0*/  IMAD.HI R4, R0, 0x66666667, RZ ;  /* 0x6666666700047827 */ /* 0x000fca00078e02ff */
[----:B------:R-:W-:-:S04]  /*00e0*/  SHF.R.U32.HI R5, RZ, 0x1f, R4 ;  /* 0x0000001fff057819 */ /* 0x000fc80000011604 */
[----:B------:R-:W-:-:S05]  /*00f0*/  LEA.HI.SX32 R5, R4, R5, 0x1a ;  /* 0x0000000504057211 */ /* 0x000fca00078fd2ff */
[----:B------:R-:W-:Y:S02]  /*0100*/  IMAD R10, R5, -0xa0, R0 ;  /* 0xffffff60050a7824 */ /* 0x000fe400078e0200 */
[----:B------:R-:W3:Y:S02]  /*0110*/  LDC.64 R4, c[0x0][0x210] ;  /* 0x00008400ff047b82 */ /* 0x000ee40000000a00 */
[----:B--2---:R-:W-:-:S06]  /*0120*/  IMAD.WIDE R2, R10, 0x4, R2 ;  /* 0x000000040a027825 */ /* 0x004fcc00078e0202 */
[----:B------:R-:W2:Y:S01]  /*0130*/  LDG.E.EL.64 R2, desc[UR4][R2.64] ;  /* 0x0000000402027981 */ /* 0x000ea2000c2e1b00 */
[----:B----4-:R-:W-:-:S04]  /*0140*/  IMAD.WIDE R8, R0, 0x4, R8 ;  /* 0x0000000400087825 */ /* 0x010fc800078e0208 */
[----:B-----5:R-:W-:Y:S02]  /*0150*/  IMAD.WIDE R6, R0, 0x4, R6 ;  /* 0x0000000400067825 */ /* 0x020fe400078e0206 */
[----:B------:R-:W4:Y:S02]  /*0160*/  LDG.E.64 R8, desc[UR4][R8.64] ;  /* 0x0000000408087981 */ /* 0x000f24000c1e1b00 */
[C---:B0-----:R-:W-:Y:S02]  /*0170*/  IMAD.WIDE R16, R10.reuse, 0x4, R16 ;  /* 0x000000040a107825 */ /* 0x041fe400078e0210 */
[----:B------:R-:W5:Y:S02]  /*0180*/  LDG.E.64 R6, desc[UR4][R6.64] ;  /* 0x0000000406067981 */ /* 0x000f64000c1e1b00 */
[----:B-1----:R-:W-:Y:S02]  /*0190*/  IMAD.WIDE R12, R10, 0x4, R12 ;  /* 0x000000040a0c7825 */ /* 0x002fe400078e020c */
[----:B------:R-:W4:Y:S02]  /*01a0*/  LDG.E.EL.64 R16, desc[UR4][R16.64] ;  /* 0x0000000410107981 */ /* 0x000f24000c2e1b00 */
[----:B---3--:R-:W-:-:S02]  /*01b0*/  IMAD.WIDE R4, R0, 0x4, R4 ;  /* 0x0000000400047825 */ /* 0x008fc400078e0204 */
[----:B------:R-:W3:Y:S04]  /*01c0*/  LDG.E.EL.64 R12, desc[UR4][R12.64] ;  /* 0x000000040c0c7981 */ /* 0x000ee8000c2e1b00 */
[----:B------:R-:W4:Y:S01]  /*01d0*/  LDG.E.64 R4, desc[UR4][R4.64] ;  /* 0x0000000404047981 */ /* 0x000f22000c1e1b00 */
[----:B------:R-:W-:-:S05]  /*01e0*/  IMAD.WIDE R14, R10, 0x4, R14 ;  /* 0x000000040a0e7825 */ /* 0x000fca00078e020e */
[----:B------:R0:W3:Y:S02]  /*01f0*/  LDG.E.EL.64 R10, desc[UR4][R14.64] ;  /* 0x000000040e0a7981 */ /* 0x0000e4000c2e1b00 */
[----:B0-----:R-:W-:Y:S01]  /*0200*/  HFMA2.MMA R15, -RZ, RZ, 1.625, 0 ;  /* 0x3e800000ff0f7435 */ /* 0x001fe200000001ff */
[----:B--2---:R-:W-:Y:S01]  /*0210*/  FADD R2, R2, 9.9999997473787516356e-06 ;  /* 0x3727c5ac02027421 */ /* 0x004fe20000000000 */
[----:B------:R-:W-:-:S03]  /*0220*/  FADD R3, R3, 9.9999997473787516356e-06 ;  /* 0x3727c5ac03037421 */ /* 0x000fc60000000000 */
[----:B------:R-:W0:Y:S08]  /*0230*/  MUFU.SQRT R18, R2 ;  /* 0x0000000200127308 */ /* 0x000e300000002000 */
[----:B------:R1:W2:Y:S01]  /*0240*/  MUFU.SQRT R19, R3 ;  /* 0x0000000300137308 */ /* 0x0002a20000002000 */
[C---:B0-----:R-:W-:Y:S02]  /*0250*/  FSETP.GT.AND P0, PT, R18.reuse, 8.50705917302346158658e+37, PT ;  /* 0x7e8000001200780b */ /* 0x041fe40003f04000 */
[----:B------:R-:W-:Y:S01]  /*0260*/  FSETP.GEU.AND P2, PT, R18, 1.175494350822287508e-38, PT ;  /* 0x008000001200780b */ /* 0x000fe20003f4e000 */
[----:B-1----:R-:W0:Y:S01]  /*0270*/  LDC.64 R2, c[0x0][0x248] ;  /* 0x00009200ff027b82 */ /* 0x002e220000000a00 */
[----:B--2---:R-:W-:-:S02]  /*0280*/  FSETP.GT.AND P1, PT, R19, 8.50705917302346158658e+37, PT ;  /* 0x7e8000001300780b */ /* 0x004fc40003f24000 */
[----:B------:R-:W-:-:S07]  /*0290*/  FSETP.GEU.AND P3, PT, R19, 1.175494350822287508e-38, PT ;  /* 0x008000001300780b */ /* 0x000fce0003f6e000 */
[----:B------:R-:W-:-:S04]  /*02a0*/  @P0 FMUL R18, R18, 0.25 ;  /* 0x3e80000012120820 */ /* 0x000fc80000400000 */
[----:B------:R-:W-:Y:S01]  /*02b0*/  @!P2 FMUL R18, R18, 16777216 ;  /* 0x4b8000001212a820 */ /* 0x000fe20000400000 */
[----:B------:R-:W-:-:S04]  /*02c0*/  @P1 FMUL R19, R19, 0.25 ;  /* 0x3e80000013131820 */ /* 0x000fc80000400000 */
[----:B------:R-:W-:Y:S01]  /*02d0*/  @!P3 FMUL R19, R19, 16777216 ;  /* 0x4b8000001313b820 */ /* 0x000fe20000400000 */
[----:B------:R-:W1:Y:S01]  /*02e0*/  MUFU.RCP R18, R18 ;  /* 0x0000001200127308 */ /* 0x000e620000001000 */
[----:B----4-:R-:W-:Y:S01]  /*02f0*/  FADD R14, R5, R9 ;  /* 0x00000009050e7221 */ /* 0x010fe20000000000 */
[----:B------:R-:W-:-:S06]  /*0300*/  FADD R5, R4, R8 ;  /* 0x0000000804057221 */ /* 0x000fcc0000000000 */
[----:B------:R-:W2:Y:S01]  /*0310*/  MUFU.RCP R19, R19 ;  /* 0x0000001300137308 */ /* 0x000ea20000001000 */
[C---:B------:R-:W-:Y:S02]  /*0320*/  FSEL R9, R15.reuse, 1, P0 ;  /* 0x3f8000000f097808 */ /* 0x040fe40000000000 */
[----:B------:R-:W-:Y:S01]  /*0330*/  FSEL R4, R15, 1, P1 ;  /* 0x3f8000000f047808 */ /* 0x000fe20000800000 */
[----:B-----5:R-:W-:Y:S01]  /*0340*/  FADD R14, R7, R14 ;  /* 0x0000000e070e7221 */ /* 0x020fe20000000000 */
[----:B------:R-:W-:Y:S01]  /*0350*/  FADD R5, R6, R5 ;  /* 0x0000000506057221 */ /* 0x000fe20000000000 */
[----:B------:R-:W-:Y:S02]  /*0360*/  @!P2 FMUL R9, R9, 16777216 ;  /* 0x4b8000000909a820 */ /* 0x000fe40000400000 */
[----:B------:R-:W-:Y:S01]  /*0370*/  @!P3 FMUL R4, R4, 16777216 ;  /* 0x4b8000000404b820 */ /* 0x000fe20000400000 */
[----:B------:R-:W-:Y:S01]  /*0380*/  FADD R14, -R17, R14 ;  /* 0x0000000e110e7221 */ /* 0x000fe20000000100 */
[----:B------:R-:W-:Y:S01]  /*0390*/  FADD R5, -R16, R5 ;  /* 0x0000000510057221 */ /* 0x000fe20000000100 */
[----:B-1----:R-:W-:Y:S01]  /*03a0*/  FMUL R18, R18, R9 ;  /* 0x0000000912127220 */ /* 0x002fe20000400000 */
[----:B--2---:R-:W-:-:S03]  /*03b0*/  FMUL R19, R19, R4 ;  /* 0x0000000413137220 */ /* 0x004fc60000400000 */
[----:B------:R-:W-:Y:S01]  /*03c0*/  FMUL R5, R5, R18 ;  /* 0x0000001205057220 */ /* 0x000fe20000400000 */
[----:B------:R-:W-:-:S03]  /*03d0*/  FMUL R14, R14, R19 ;  /* 0x000000130e0e7220 */ /* 0x000fc60000400000 */
[----:B---3--:R-:W-:Y:S01]  /*03e0*/  FFMA R5, R10, R5, R12 ;  /* 0x000000050a057223 */ /* 0x008fe2000000000c */
[----:B------:R-:W-:-:S04]  /*03f0*/  FFMA R11, R11, R14, R13 ;  /* 0x0000000e0b0b7223 */ /* 0x000fc8000000000d */
[----:B------:R-:W-:Y:S02]  /*0400*/  FSETP.GEU.AND P0, PT, R5, RZ, PT ;  /* 0x000000ff0500720b */ /* 0x000fe40003f0e000 */
[----:B------:R-:W-:Y:S01]  /*0410*/  FSETP.GEU.AND P1, PT, R11, RZ, PT ;  /* 0x000000ff0b00720b */ /* 0x000fe20003f2e000 */
[----:B0-----:R-:W-:Y:S01]  /*0420*/  IMAD.WIDE R2, R0, 0x4, R2 ;  /* 0x0000000400027825 */ /* 0x001fe200078e0202 */
[----:B------:R-:W-:Y:S02]  /*0430*/  FSEL R10, R5, RZ, P0 ;  /* 0x000000ff050a7208 */ /* 0x000fe40000000000 */
[----:B------:R-:W-:-:S05]  /*0440*/  FSEL R11, R11, RZ, P1 ;  /* 0x000000ff0b0b7208 */ /* 0x000fca0000800000 */
[----:B------:R-:W-:Y:S01]  /*0450*/  STG.E.64 desc[UR4][R2.64], R10 ;  /* 0x0000000a02007986 */ /* 0x000fe2000c101b04 */
[----:B------:R-:W-:Y:S05]  /*0460*/  EXIT ;  /* 0x000000000000794d */ /* 0x000fea0003800000 */
.L_x_0:
[----:B------:R-:W-:-:S00]  /*0470*/  BRA `(.L_x_0) ;  /* 0xfffffffc00fc7947 */ /* 0x000fc0000383ffff */
[----:B------:R-:W-:-:S00]  /*0480*/  NOP ;  /* 0x0000000000007918 */ /* 0x000fc00000000000 */
[----:B------:R-:W-:-:S00]  /*0490*/  NOP ;  /* 0x0000000000007918 */ /* 0x000fc00000000000 */
[----:B------:R-:W-:-:S00]  /*04a0*/  NOP ;  /* 0x0000000000007918 */ /* 0x000fc00000000000 */
[----:B------:R-:W-:-:S00]  /*04b0*/  NOP ;  /* 0x0000000000007918 */ /* 0x000fc00000000000 */
[----:B------:R-:W-:-:S00]  /*04c0*/  NOP ;  /* 0x0000000000007918 */ /* 0x000fc00000000000 */
[----:B------:R-:W-:-:S00]  /*04d0*/  NOP ;  /* 0x0000000000007918 */ /* 0x000fc00000000000 */
[----:B------:R-:W-:-:S00]  /*04e0*/  NOP ;  /* 0x0000000000007918 */ /* 0x000fc00000000000 */
[----:B------:R-:W-:-:S00]  /*04f0*/  NOP ;  /* 0x0000000000007918 */ /* 0x000fc00000000000 */
.L_x_1:


//--------------------- .nv.global.init           --------------------------
	.section	.nv.global.init,"aw",@progbits
.nv.global.init:
	.type		_$_str,@object
	.size		_$_str,(_$_str_$_2 - _$_str)
_$_str:
        /*0000*/ 	.byte	0x5f, 0x5f, 0x43, 0x55, 0x44, 0x41, 0x5f, 0x46, 0x54, 0x5a, 0x00
	.type		_$_str_$_2,@object
	.size		_$_str_$_2,(.L_1 - _$_str_$_2)
_$_str_$_2:
        /*000b*/ 	.byte	0x5f, 0x5f, 0x43, 0x55, 0x44, 0x41, 0x5f, 0x50, 0x52, 0x45, 0x43, 0x5f, 0x53, 0x51, 0x52, 0x54
        /*001b*/ 	.byte	0x00
.L_1:


//--------------------- .nv.constant0.triton_poi_fused__native_batch_norm_legit_no_training_add_relu_10 --------------------------
	.section	.nv.constant0.triton_poi_fused__native_batch_norm_legit_no_training_add_relu_10,"a",@progbits
	.sectionflags	@""
	.align	4
.nv.constant0.triton_poi_fused__native_batch_norm_legit_no_training_add_relu_10:
	.zero		596
